//
// Generated by NVIDIA NVVM Compiler
//
// Compiler Build ID: CL-36424714
// Cuda compilation tools, release 13.0, V13.0.88
// Based on NVVM 20.0.0
//

.version 9.0
.target sm_100
.address_size 64

	// .globl	_Z10testKernelIiEvPT_S1_i

.visible .entry _Z10testKernelIiEvPT_S1_i(
	.param .u64 .ptr .align 1 _Z10testKernelIiEvPT_S1_i_param_0,
	.param .u64 .ptr .align 1 _Z10testKernelIiEvPT_S1_i_param_1,
	.param .u32 _Z10testKernelIiEvPT_S1_i_param_2
)
{
	.reg .pred 	%p<7>;
	.reg .b32 	%r<36>;
	.reg .b64 	%rd<18>;

	ld.param.u64 	%rd3, [_Z10testKernelIiEvPT_S1_i_param_0];
	ld.param.u64 	%rd4, [_Z10testKernelIiEvPT_S1_i_param_1];
	ld.param.u32 	%r12, [_Z10testKernelIiEvPT_S1_i_param_2];
	cvta.to.global.u64 	%rd1, %rd3;
	cvta.to.global.u64 	%rd2, %rd4;
	mov.u32 	%r13, %ntid.x;
	mov.u32 	%r14, %ctaid.x;
	mov.u32 	%r15, %tid.x;
	mad.lo.s32 	%r34, %r13, %r14, %r15;
	mov.u32 	%r16, %nctaid.x;
	mul.lo.s32 	%r2, %r13, %r16;
	setp.ge.s32 	%p1, %r34, %r12;
	@%p1 bra 	$L__BB0_7;
	add.s32 	%r17, %r34, %r2;
	max.s32 	%r18, %r12, %r17;
	setp.lt.s32 	%p2, %r17, %r12;
	selp.u32 	%r19, 1, 0, %p2;
	add.s32 	%r20, %r17, %r19;
	sub.s32 	%r21, %r18, %r20;
	div.u32 	%r22, %r21, %r2;
	add.s32 	%r3, %r22, %r19;
	and.b32  	%r23, %r3, 3;
	setp.eq.s32 	%p3, %r23, 3;
	@%p3 bra 	$L__BB0_4;
	add.s32 	%r24, %r3, 1;
	and.b32  	%r25, %r24, 3;
	neg.s32 	%r32, %r25;
$L__BB0_3:
	.pragma "nounroll";
	mul.wide.s32 	%rd5, %r34, 4;
	add.s64 	%rd6, %rd1, %rd5;
	add.s64 	%rd7, %rd2, %rd5;
	ld.global.u32 	%r26, [%rd7];
	st.global.u32 	[%rd6], %r26;
	add.s32 	%r34, %r34, %r2;
	add.s32 	%r32, %r32, 1;
	setp.ne.s32 	%p4, %r32, 0;
	@%p4 bra 	$L__BB0_3;
$L__BB0_4:
	setp.lt.u32 	%p5, %r3, 3;
	@%p5 bra 	$L__BB0_7;
	mul.wide.s32 	%rd11, %r2, 4;
	shl.b32 	%r31, %r2, 2;
$L__BB0_6:
	mul.wide.s32 	%rd8, %r34, 4;
	add.s64 	%rd9, %rd2, %rd8;
	ld.global.u32 	%r27, [%rd9];
	add.s64 	%rd10, %rd1, %rd8;
	st.global.u32 	[%rd10], %r27;
	add.s64 	%rd12, %rd9, %rd11;
	ld.global.u32 	%r28, [%rd12];
	add.s64 	%rd13, %rd10, %rd11;
	st.global.u32 	[%rd13], %r28;
	add.s64 	%rd14, %rd12, %rd11;
	ld.global.u32 	%r29, [%rd14];
	add.s64 	%rd15, %rd13, %rd11;
	st.global.u32 	[%rd15], %r29;
	add.s64 	%rd16, %rd14, %rd11;
	ld.global.u32 	%r30, [%rd16];
	add.s64 	%rd17, %rd15, %rd11;
	st.global.u32 	[%rd17], %r30;
	add.s32 	%r34, %r31, %r34;
	setp.lt.s32 	%p6, %r34, %r12;
	@%p6 bra 	$L__BB0_6;
$L__BB0_7:
	ret;

}


// ===== COMPILED SASS (sm_100) =====

	.target	sm_100

	.elftype	@"ET_EXEC"


//--------------------- .note.nv.tkinfo           --------------------------
	.section	.note.nv.tkinfo,"",@"SHT_NOTE"
	.sectionflags	@"SHF_NOTE_NV_TKINFO"
	.tkinfo
        /*0018*/ 	.word	0x00000002
        /*0030*/ 	.string	""
        /*0030*/ 	.string	"ptxas"
        /*0030*/ 	.string	"Cuda compilation tools, release 13.0, V13.0.88"
        /*0030*/ 	.string	"Build cuda_13.0.r13.0/compiler.36424714_0"
        /*0030*/ 	.string	"-arch sm_100 -m 64 "



//--------------------- .note.nv.cuinfo           --------------------------
	.section	.note.nv.cuinfo,"",@"SHT_NOTE"
	.sectionflags	@"SHF_NOTE_NV_CUINFO"
        /*0018*/ 	.short	0x0002
        /*001a*/ 	.short	0x0064
        /*001c*/ 	.short	0x0082
	.zero		2


//--------------------- .nv.info                  --------------------------
	.section	.nv.info,"",@"SHT_CUDA_INFO"
	.align	4


	//----- nvinfo : EIATTR_REGCOUNT
	.align		4
        /*0000*/ 	.byte	0x04, 0x2f
        /*0002*/ 	.short	(.L_1 - .L_0)
	.align		4
.L_0:
        /*0004*/ 	.word	index@(_Z10testKernelIiEvPT_S1_i)
        /*0008*/ 	.word	0x0000001e


	//----- nvinfo : EIATTR_FRAME_SIZE
	.align		4
.L_1:
        /*000c*/ 	.byte	0x04, 0x11
        /*000e*/ 	.short	(.L_3 - .L_2)
	.align		4
.L_2:
        /*0010*/ 	.word	index@(_Z10testKernelIiEvPT_S1_i)
        /*0014*/ 	.word	0x00000000


	//----- nvinfo : EIATTR_MIN_STACK_SIZE
	.align		4
.L_3:
        /*0018*/ 	.byte	0x04, 0x12
        /*001a*/ 	.short	(.L_5 - .L_4)
	.align		4
.L_4:
        /*001c*/ 	.word	index@(_Z10testKernelIiEvPT_S1_i)
        /*0020*/ 	.word	0x00000000
.L_5:


//--------------------- .nv.compat                --------------------------
	.section	.nv.compat,"",@"SHT_CUDA_COMPAT_INFO"
	.align	4
        /*0000*/ 	.byte	0x02, 0x09, 0x00, 0x00, 0x02, 0x02, 0x01, 0x00, 0x02, 0x05, 0x05, 0x00, 0x03, 0x07, 0x01, 0x01
        /*0010*/ 	.byte	0x02, 0x03, 0x00, 0x00, 0x02, 0x06, 0x01, 0x00, 0x04, 0x0b, 0x08, 0x00, 0x09, 0x00, 0x00, 0x00
        /*0020*/ 	.byte	0x00, 0x00, 0x00, 0x00


//--------------------- .nv.info._Z10testKernelIiEvPT_S1_i --------------------------
	.section	.nv.info._Z10testKernelIiEvPT_S1_i,"",@"SHT_CUDA_INFO"
	.sectionflags	@""
	.align	4


	//----- nvinfo : EIATTR_CUDA_API_VERSION
	.align		4
        /*0000*/ 	.byte	0x04, 0x37
        /*0002*/ 	.short	(.L_7 - .L_6)
.L_6:
        /*0004*/ 	.word	0x00000082


	//----- nvinfo : EIATTR_KPARAM_INFO
	.align		4
.L_7:
        /*0008*/ 	.byte	0x04, 0x17
        /*000a*/ 	.short	(.L_9 - .L_8)
.L_8:
        /*000c*/ 	.word	0x00000000
        /*0010*/ 	.short	0x0002
        /*0012*/ 	.short	0x0010
        /*0014*/ 	.byte	0x00, 0xf0, 0x11, 0x00


	//----- nvinfo : EIATTR_KPARAM_INFO
	.align		4
.L_9:
        /*0018*/ 	.byte	0x04, 0x17
        /*001a*/ 	.short	(.L_11 - .L_10)
.L_10:
        /*001c*/ 	.word	0x00000000
        /*0020*/ 	.short	0x0001
        /*0022*/ 	.short	0x0008
        /*0024*/ 	.byte	0x00, 0xf5, 0x21, 0x00


	//----- nvinfo : EIATTR_KPARAM_INFO
	.align		4
.L_11:
        /*0028*/ 	.byte	0x04, 0x17
        /*002a*/ 	.short	(.L_13 - .L_12)
.L_12:
        /*002c*/ 	.word	0x00000000
        /*0030*/ 	.short	0x0000
        /*0032*/ 	.short	0x0000
        /*0034*/ 	.byte	0x00, 0xf5, 0x21, 0x00


	//----- nvinfo : EIATTR_SPARSE_MMA_MASK
	.align		4
.L_13:
        /*0038*/ 	.byte	0x03, 0x50
        /*003a*/ 	.short	0x0000


	//----- nvinfo : EIATTR_MAXREG_COUNT
	.align		4
        /*003c*/ 	.byte	0x03, 0x1b
        /*003e*/ 	.short	0x00ff


	//----- nvinfo : EIATTR_MERCURY_ISA_VERSION
	.align		4
        /*0040*/ 	.byte	0x03, 0x5f
        /*0042*/ 	.short	0x0101


	//----- nvinfo : EIATTR_VRC_CTA_INIT_COUNT
	.align		4
        /*0044*/ 	.byte	0x02, 0x4a
	.zero		1
	.zero		1


	//----- nvinfo : EIATTR_EXIT_INSTR_OFFSETS
	.align		4
        /*0048*/ 	.byte	0x04, 0x1c
        /*004a*/ 	.short	(.L_15 - .L_14)


	//   ....[0]....
.L_14:
        /*004c*/ 	.word	0x00000090


	//   ....[1]....
        /*0050*/ 	.word	0x00000380


	//   ....[2]....
        /*0054*/ 	.word	0x000004c0


	//----- nvinfo : EIATTR_CRS_STACK_SIZE
	.align		4
.L_15:
        /*0058*/ 	.byte	0x04, 0x1e
        /*005a*/ 	.short	(.L_17 - .L_16)
.L_16:
        /*005c*/ 	.word	0x00000000


	//----- nvinfo : EIATTR_CBANK_PARAM_SIZE
	.align		4
.L_17:
        /*0060*/ 	.byte	0x03, 0x19
        /*0062*/ 	.short	0x0014


	//----- nvinfo : EIATTR_PARAM_CBANK
	.align		4
        /*0064*/ 	.byte	0x04, 0x0a
        /*0066*/ 	.short	(.L_19 - .L_18)
	.align		4
.L_18:
        /*0068*/ 	.word	index@(.nv.constant0._Z10testKernelIiEvPT_S1_i)
        /*006c*/ 	.short	0x0380
        /*006e*/ 	.short	0x0014


	//----- nvinfo : EIATTR_SW_WAR
	.align		4
.L_19:
        /*0070*/ 	.byte	0x04, 0x36
        /*0072*/ 	.short	(.L_21 - .L_20)
.L_20:
        /*0074*/ 	.word	0x00000008
.L_21:


//--------------------- .nv.callgraph             --------------------------
	.section	.nv.callgraph,"",@"SHT_CUDA_CALLGRAPH"
	.align	4
	.sectionentsize	8
	.align		4
        /*0000*/ 	.word	0x00000000
	.align		4
        /*0004*/ 	.word	0xffffffff
	.align		4
        /*0008*/ 	.word	0x00000000
	.align		4
        /*000c*/ 	.word	0xfffffffe
	.align		4
        /*0010*/ 	.word	0x00000000
	.align		4
        /*0014*/ 	.word	0xfffffffd
	.align		4
        /*0018*/ 	.word	0x00000000
	.align		4
        /*001c*/ 	.word	0xfffffffc


//--------------------- .text._Z10testKernelIiEvPT_S1_i --------------------------
	.section	.text._Z10testKernelIiEvPT_S1_i,"ax",@progbits
	.align	128
        .global         _Z10testKernelIiEvPT_S1_i
        .type           _Z10testKernelIiEvPT_S1_i,@function
        .size           _Z10testKernelIiEvPT_S1_i,(.L_x_5 - _Z10testKernelIiEvPT_S1_i)
        .other          _Z10testKernelIiEvPT_S1_i,@"STO_CUDA_ENTRY STV_DEFAULT"
_Z10testKernelIiEvPT_S1_i:
.text._Z10testKernelIiEvPT_S1_i:
[----:B------:R-:W-:Y:S01]  /*0000*/  LDC R1, c[0x0][0x37c] ;  /* 0x0000df00ff017b82 */ /* 0x000fe20000000800 */
[----:B------:R-:W0:Y:S01]  /*0010*/  S2R R7, SR_CTAID.X ;  /* 0x0000000000077919 */ /* 0x000e220000002500 */
[----:B------:R-:W0:Y:S06]  /*0020*/  LDCU UR4, c[0x0][0x360] ;  /* 0x00006c00ff0477ac */ /* 0x000e2c0008000800 */
[----:B------:R-:W1:Y:S01]  /*0030*/  LDC R2, c[0x0][0x370] ;  /* 0x0000dc00ff027b82 */ /* 0x000e620000000800 */
[----:B------:R-:W0:Y:S01]  /*0040*/  S2R R0, SR_TID.X ;  /* 0x0000000000007919 */ /* 0x000e220000002100 */
[----:B------:R-:W2:Y:S01]  /*0050*/  LDCU UR6, c[0x0][0x390] ;  /* 0x00007200ff0677ac */ /* 0x000ea20008000800 */
[----:B0-----:R-:W-:-:S02]  /*0060*/  IMAD R7, R7, UR4, R0 ;  /* 0x0000000407077c24 */ /* 0x001fc4000f8e0200 */
[----:B-1----:R-:W-:-:S03]  /*0070*/  IMAD R0, R2, UR4, RZ ;  /* 0x0000000402007c24 */ /* 0x002fc6000f8e02ff */
[----:B--2---:R-:W-:-:S13]  /*0080*/  ISETP.GE.AND P0, PT, R7, UR6, PT ;  /* 0x0000000607007c0c */ /* 0x004fda000bf06270 */
[----:B------:R-:W-:Y:S05]  /*0090*/  @P0 EXIT ;  /* 0x000000000000094d */ /* 0x000fea0003800000 */
[----:B------:R-:W0:Y:S01]  /*00a0*/  I2F.U32.RP R8, R0 ;  /* 0x0000000000087306 */ /* 0x000e220000209000 */
[C---:B------:R-:W-:Y:S01]  /*00b0*/  IADD3 R4, PT, PT, R0.reuse, R7, RZ ;  /* 0x0000000700047210 */ /* 0x040fe20007ffe0ff */
[----:B------:R-:W-:Y:S01]  /*00c0*/  IMAD.MOV R9, RZ, RZ, -R0 ;  /* 0x000000ffff097224 */ /* 0x000fe200078e0a00 */
[----:B------:R-:W-:Y:S01]  /*00d0*/  ISETP.NE.U32.AND P2, PT, R0, RZ, PT ;  /* 0x000000ff0000720c */ /* 0x000fe20003f45070 */
[----:B------:R-:W1:Y:S01]  /*00e0*/  LDCU.64 UR4, c[0x0][0x358] ;  /* 0x00006b00ff0477ac */ /* 0x000e620008000a00 */
[C---:B------:R-:W-:Y:S01]  /*00f0*/  ISETP.GE.AND P0, PT, R4.reuse, UR6, PT ;  /* 0x0000000604007c0c */ /* 0x040fe2000bf06270 */
[----:B------:R-:W-:Y:S01]  /*0100*/  BSSY.RECONVERGENT B0, `(.L_x_0) ;  /* 0x0000027000007945 */ /* 0x000fe20003800200 */
[----:B------:R-:W-:Y:S02]  /*0110*/  VIMNMX R5, PT, PT, R4, UR6, !PT ;  /* 0x0000000604057c48 */ /* 0x000fe4000ffe0100 */
[----:B------:R-:W-:-:S04]  /*0120*/  SEL R6, RZ, 0x1, P0 ;  /* 0x00000001ff067807 */ /* 0x000fc80000000000 */
[----:B------:R-:W-:Y:S01]  /*0130*/  IADD3 R5, PT, PT, R5, -R4, -R6 ;  /* 0x8000000405057210 */ /* 0x000fe20007ffe806 */
[----:B0-----:R-:W0:Y:S02]  /*0140*/  MUFU.RCP R8, R8 ;  /* 0x0000000800087308 */ /* 0x001e240000001000 */
[----:B0-----:R-:W-:-:S06]  /*0150*/  IADD3 R2, PT, PT, R8, 0xffffffe, RZ ;  /* 0x0ffffffe08027810 */ /* 0x001fcc0007ffe0ff */
[----:B------:R0:W2:Y:S02]  /*0160*/  F2I.FTZ.U32.TRUNC.NTZ R3, R2 ;  /* 0x0000000200037305 */ /* 0x0000a4000021f000 */
[----:B0-----:R-:W-:Y:S02]  /*0170*/  IMAD.MOV.U32 R2, RZ, RZ, RZ ;  /* 0x000000ffff027224 */ /* 0x001fe400078e00ff */
[----:B--2---:R-:W-:-:S04]  /*0180*/  IMAD R9, R9, R3, RZ ;  /* 0x0000000309097224 */ /* 0x004fc800078e02ff */
[----:B------:R-:W-:-:S06]  /*0190*/  IMAD.HI.U32 R8, R3, R9, R2 ;  /* 0x0000000903087227 */ /* 0x000fcc00078e0002 */
[----:B------:R-:W-:-:S05]  /*01a0*/  IMAD.HI.U32 R9, R8, R5, RZ ;  /* 0x0000000508097227 */ /* 0x000fca00078e00ff */
[----:B------:R-:W-:-:S05]  /*01b0*/  IADD3 R2, PT, PT, -R9, RZ, RZ ;  /* 0x000000ff09027210 */ /* 0x000fca0007ffe1ff */
[----:B------:R-:W-:Y:S02]  /*01c0*/  IMAD R5, R0, R2, R5 ;  /* 0x0000000200057224 */ /* 0x000fe400078e0205 */
[----:B------:R-:W0:Y:S03]  /*01d0*/  LDC.64 R2, c[0x0][0x388] ;  /* 0x0000e200ff027b82 */ /* 0x000e260000000a00 */
[----:B------:R-:W-:-:S13]  /*01e0*/  ISETP.GE.U32.AND P0, PT, R5, R0, PT ;  /* 0x000000000500720c */ /* 0x000fda0003f06070 */
[----:B------:R-:W-:Y:S01]  /*01f0*/  @P0 IMAD.IADD R5, R5, 0x1, -R0 ;  /* 0x0000000105050824 */ /* 0x000fe200078e0a00 */
[----:B------:R-:W-:-:S04]  /*0200*/  @P0 IADD3 R9, PT, PT, R9, 0x1, RZ ;  /* 0x0000000109090810 */ /* 0x000fc80007ffe0ff */
[-C--:B------:R-:W-:Y:S02]  /*0210*/  ISETP.GE.U32.AND P1, PT, R5, R0.reuse, PT ;  /* 0x000000000500720c */ /* 0x080fe40003f26070 */
[----:B------:R-:W2:Y:S11]  /*0220*/  LDC.64 R4, c[0x0][0x380] ;  /* 0x0000e000ff047b82 */ /* 0x000eb60000000a00 */
[----:B------:R-:W-:Y:S01]  /*0230*/  @P1 VIADD R9, R9, 0x1 ;  /* 0x0000000109091836 */ /* 0x000fe20000000000 */
[----:B------:R-:W-:-:S04]  /*0240*/  @!P2 LOP3.LUT R9, RZ, R0, RZ, 0x33, !PT ;  /* 0x00000000ff09a212 */ /* 0x000fc800078e33ff */
[----:B------:R-:W-:-:S04]  /*0250*/  IADD3 R6, PT, PT, R6, R9, RZ ;  /* 0x0000000906067210 */ /* 0x000fc80007ffe0ff */
[C---:B------:R-:W-:Y:S02]  /*0260*/  LOP3.LUT R8, R6.reuse, 0x3, RZ, 0xc0, !PT ;  /* 0x0000000306087812 */ /* 0x040fe400078ec0ff */
[----:B------:R-:W-:Y:S02]  /*0270*/  ISETP.GE.U32.AND P1, PT, R6, 0x3, PT ;  /* 0x000000030600780c */ /* 0x000fe40003f26070 */
[----:B------:R-:W-:-:S13]  /*0280*/  ISETP.NE.AND P0, PT, R8, 0x3, PT ;  /* 0x000000030800780c */ /* 0x000fda0003f05270 */
[----:B01----:R-:W-:Y:S05]  /*0290*/  @!P0 BRA `(.L_x_1) ;  /* 0x0000000000348947 */ /* 0x003fea0003800000 */
[----:B------:R-:W0:Y:S01]  /*02a0*/  LDC.64 R12, c[0x0][0x380] ;  /* 0x0000e000ff0c7b82 */ /* 0x000e220000000a00 */
[----:B------:R-:W-:-:S05]  /*02b0*/  VIADD R6, R6, 0x1 ;  /* 0x0000000106067836 */ /* 0x000fca0000000000 */
[----:B------:R-:W-:Y:S02]  /*02c0*/  LOP3.LUT R6, R6, 0x3, RZ, 0xc0, !PT ;  /* 0x0000000306067812 */ /* 0x000fe400078ec0ff */
[----:B------:R-:W1:Y:S02]  /*02d0*/  LDC.64 R14, c[0x0][0x388] ;  /* 0x0000e200ff0e7b82 */ /* 0x000e640000000a00 */
[----:B------:R-:W-:-:S07]  /*02e0*/  IADD3 R6, PT, PT, -R6, RZ, RZ ;  /* 0x000000ff06067210 */ /* 0x000fce0007ffe1ff */
.L_x_2:
[----:B-1-3--:R-:W-:-:S06]  /*02f0*/  IMAD.WIDE R10, R7, 0x4, R14 ;  /* 0x00000004070a7825 */ /* 0x00afcc00078e020e */
[----:B------:R-:W3:Y:S01]  /*0300*/  LDG.E R11, desc[UR4][R10.64] ;  /* 0x000000040a0b7981 */ /* 0x000ee2000c1e1900 */
[----:B0-----:R-:W-:Y:S01]  /*0310*/  IMAD.WIDE R8, R7, 0x4, R12 ;  /* 0x0000000407087825 */ /* 0x001fe200078e020c */
[----:B------:R-:W-:-:S03]  /*0320*/  IADD3 R7, PT, PT, R0, R7, RZ ;  /* 0x0000000700077210 */ /* 0x000fc60007ffe0ff */
[----:B------:R-:W-:-:S05]  /*0330*/  VIADD R6, R6, 0x1 ;  /* 0x0000000106067836 */ /* 0x000fca0000000000 */
[----:B------:R-:W-:Y:S01]  /*0340*/  ISETP.NE.AND P0, PT, R6, RZ, PT ;  /* 0x000000ff0600720c */ /* 0x000fe20003f05270 */
[----:B---3--:R3:W-:-:S12]  /*0350*/  STG.E desc[UR4][R8.64], R11 ;  /* 0x0000000b08007986 */ /* 0x0087d8000c101904 */
[----:B------:R-:W-:Y:S05]  /*0360*/  @P0 BRA `(.L_x_2) ;  /* 0xfffffffc00e00947 */ /* 0x000fea000383ffff */
.L_x_1:
[----:B------:R-:W-:Y:S05]  /*0370*/  BSYNC.RECONVERGENT B0 ;  /* 0x0000000000007941 */ /* 0x000fea0003800200 */
.L_x_0:
[----:B------:R-:W-:Y:S05]  /*0380*/  @!P1 EXIT ;  /* 0x000000000000994d */ /* 0x000fea0003800000 */
.L_x_3:
[----:B0-----:R-:W-:-:S05]  /*0390*/  IMAD.WIDE R18, R7, 0x4, R2 ;  /* 0x0000000407127825 */ /* 0x001fca00078e0202 */
[----:B------:R-:W4:Y:S01]  /*03a0*/  LDG.E R23, desc[UR4][R18.64] ;  /* 0x0000000412177981 */ /* 0x000f22000c1e1900 */
[----:B--2---:R-:W-:-:S04]  /*03b0*/  IMAD.WIDE R20, R7, 0x4, R4 ;  /* 0x0000000407147825 */ /* 0x004fc800078e0204 */
[C---:B---3--:R-:W-:Y:S01]  /*03c0*/  IMAD.WIDE R8, R0.reuse, 0x4, R18 ;  /* 0x0000000400087825 */ /* 0x048fe200078e0212 */
[----:B----4-:R0:W-:Y:S04]  /*03d0*/  STG.E desc[UR4][R20.64], R23 ;  /* 0x0000001714007986 */ /* 0x0101e8000c101904 */
[----:B------:R-:W2:Y:S01]  /*03e0*/  LDG.E R25, desc[UR4][R8.64] ;  /* 0x0000000408197981 */ /* 0x000ea2000c1e1900 */
[----:B------:R-:W-:-:S04]  /*03f0*/  IMAD.WIDE R10, R0, 0x4, R20 ;  /* 0x00000004000a7825 */ /* 0x000fc800078e0214 */
[C---:B------:R-:W-:Y:S01]  /*0400*/  IMAD.WIDE R12, R0.reuse, 0x4, R8 ;  /* 0x00000004000c7825 */ /* 0x040fe200078e0208 */
[----:B--2---:R0:W-:Y:S04]  /*0410*/  STG.E desc[UR4][R10.64], R25 ;  /* 0x000000190a007986 */ /* 0x0041e8000c101904 */
[----:B------:R-:W2:Y:S01]  /*0420*/  LDG.E R27, desc[UR4][R12.64] ;  /* 0x000000040c1b7981 */ /* 0x000ea2000c1e1900 */
[----:B------:R-:W-:-:S04]  /*0430*/  IMAD.WIDE R14, R0, 0x4, R10 ;  /* 0x00000004000e7825 */ /* 0x000fc800078e020a */
[C---:B------:R-:W-:Y:S01]  /*0440*/  IMAD.WIDE R16, R0.reuse, 0x4, R12 ;  /* 0x0000000400107825 */ /* 0x040fe200078e020c */
[----:B--2---:R0:W-:Y:S05]  /*0450*/  STG.E desc[UR4][R14.64], R27 ;  /* 0x0000001b0e007986 */ /* 0x0041ea000c101904 */
[----:B------:R-:W2:Y:S01]  /*0460*/  LDG.E R17, desc[UR4][R16.64] ;  /* 0x0000000410117981 */ /* 0x000ea2000c1e1900 */
[C---:B------:R-:W-:Y:S01]  /*0470*/  IMAD.WIDE R18, R0.reuse, 0x4, R14 ;  /* 0x0000000400127825 */ /* 0x040fe200078e020e */
[----:B------:R-:W-:-:S04]  /*0480*/  LEA R7, R0, R7, 0x2 ;  /* 0x0000000700077211 */ /* 0x000fc800078e10ff */
[----:B------:R-:W-:Y:S01]  /*0490*/  ISETP.GE.AND P0, PT, R7, UR6, PT ;  /* 0x0000000607007c0c */ /* 0x000fe2000bf06270 */
[----:B--2---:R0:W-:-:S12]  /*04a0*/  STG.E desc[UR4][R18.64], R17 ;  /* 0x0000001112007986 */ /* 0x0041d8000c101904 */
[----:B------:R-:W-:Y:S05]  /*04b0*/  @!P0 BRA `(.L_x_3) ;  /* 0xfffffffc00b48947 */ /* 0x000fea000383ffff */
[----:B------:R-:W-:Y:S05]  /*04c0*/  EXIT ;  /* 0x000000000000794d */ /* 0x000fea0003800000 */
.L_x_4:
[----:B------:R-:W-:-:S00]  /*04d0*/  BRA `(.L_x_4) ;  /* 0xfffffffc00fc7947 */ /* 0x000fc0000383ffff */
[----:B------:R-:W-:-:S00]  /*04e0*/  NOP ;  /* 0x0000000000007918 */ /* 0x000fc00000000000 */
        /* <DEDUP_REMOVED lines=9> */
.L_x_5:


//--------------------- .nv.shared.reserved.0     --------------------------
	.section	.nv.shared.reserved.0,"aw",@nobits
	.weak		__nv_reservedSMEM_offset_0_alias
	.size		__nv_reservedSMEM_offset_0_alias, 0, 64
	.other		__nv_reservedSMEM_offset_0_alias,@"STO_CUDA_RESERVED_SHARED STV_DEFAULT"
__nv_reservedSMEM_offset_0_alias:
	.zero		0
	.zero		64


//--------------------- .nv.constant0._Z10testKernelIiEvPT_S1_i --------------------------
	.section	.nv.constant0._Z10testKernelIiEvPT_S1_i,"a",@progbits
	.sectionflags	@""
	.align	4
.nv.constant0._Z10testKernelIiEvPT_S1_i:
	.zero		916


//--------------------- SYMBOLS --------------------------

	.type		.nv.reservedSmem.offset0,@object
	.size		.nv.reservedSmem.offset0,0x4
